//
// Generated by NVIDIA NVVM Compiler
//
// Compiler Build ID: CL-36424714
// Cuda compilation tools, release 13.0, V13.0.88
// Based on NVVM 20.0.0
//

.version 9.0
.target sm_100
.address_size 64

	// .globl	_Z11matricesMulPdS_S_

.visible .entry _Z11matricesMulPdS_S_(
	.param .u64 .ptr .align 1 _Z11matricesMulPdS_S__param_0,
	.param .u64 .ptr .align 1 _Z11matricesMulPdS_S__param_1,
	.param .u64 .ptr .align 1 _Z11matricesMulPdS_S__param_2
)
{
	.reg .pred 	%p<5>;
	.reg .b32 	%r<18>;
	.reg .b64 	%rd<18>;
	.reg .b64 	%fd<28>;

	ld.param.u64 	%rd5, [_Z11matricesMulPdS_S__param_0];
	ld.param.u64 	%rd6, [_Z11matricesMulPdS_S__param_1];
	ld.param.u64 	%rd7, [_Z11matricesMulPdS_S__param_2];
	mov.u32 	%r8, %ctaid.y;
	mov.u32 	%r9, %ntid.y;
	mov.u32 	%r10, %tid.y;
	mad.lo.s32 	%r1, %r8, %r9, %r10;
	mov.u32 	%r11, %ctaid.x;
	mov.u32 	%r12, %ntid.x;
	mov.u32 	%r13, %tid.x;
	mad.lo.s32 	%r2, %r11, %r12, %r13;
	setp.gt.u32 	%p1, %r1, 999;
	setp.gt.s32 	%p2, %r2, 999;
	or.pred  	%p3, %p1, %p2;
	@%p3 bra 	$L__BB0_4;
	mul.lo.s32 	%r3, %r1, 1000;
	mul.wide.u32 	%rd8, %r3, 8;
	cvta.to.global.u64 	%rd9, %rd5;
	add.s64 	%rd10, %rd8, %rd9;
	add.s64 	%rd17, %rd10, 32;
	cvta.to.global.u64 	%rd11, %rd6;
	add.s64 	%rd2, %rd11, 32000;
	mov.f64 	%fd27, 0d0000000000000000;
	mov.b32 	%r17, 0;
	mov.u32 	%r16, %r2;
$L__BB0_2:
	mul.wide.s32 	%rd12, %r16, 8;
	add.s64 	%rd13, %rd2, %rd12;
	ld.global.f64 	%fd4, [%rd17+-32];
	ld.global.f64 	%fd5, [%rd13+-32000];
	fma.rn.f64 	%fd6, %fd4, %fd5, %fd27;
	ld.global.f64 	%fd7, [%rd17+-24];
	ld.global.f64 	%fd8, [%rd13+-24000];
	fma.rn.f64 	%fd9, %fd7, %fd8, %fd6;
	ld.global.f64 	%fd10, [%rd17+-16];
	ld.global.f64 	%fd11, [%rd13+-16000];
	fma.rn.f64 	%fd12, %fd10, %fd11, %fd9;
	ld.global.f64 	%fd13, [%rd17+-8];
	ld.global.f64 	%fd14, [%rd13+-8000];
	fma.rn.f64 	%fd15, %fd13, %fd14, %fd12;
	ld.global.f64 	%fd16, [%rd17];
	ld.global.f64 	%fd17, [%rd13];
	fma.rn.f64 	%fd18, %fd16, %fd17, %fd15;
	ld.global.f64 	%fd19, [%rd17+8];
	ld.global.f64 	%fd20, [%rd13+8000];
	fma.rn.f64 	%fd21, %fd19, %fd20, %fd18;
	ld.global.f64 	%fd22, [%rd17+16];
	ld.global.f64 	%fd23, [%rd13+16000];
	fma.rn.f64 	%fd24, %fd22, %fd23, %fd21;
	ld.global.f64 	%fd25, [%rd17+24];
	ld.global.f64 	%fd26, [%rd13+24000];
	fma.rn.f64 	%fd27, %fd25, %fd26, %fd24;
	add.s32 	%r17, %r17, 8;
	add.s64 	%rd17, %rd17, 64;
	add.s32 	%r16, %r16, 8000;
	setp.ne.s32 	%p4, %r17, 1000;
	@%p4 bra 	$L__BB0_2;
	add.s32 	%r15, %r3, %r2;
	cvta.to.global.u64 	%rd14, %rd7;
	mul.wide.s32 	%rd15, %r15, 8;
	add.s64 	%rd16, %rd14, %rd15;
	st.global.f64 	[%rd16], %fd27;
$L__BB0_4:
	ret;

}


// ===== COMPILED SASS (sm_100) =====

	.target	sm_100

	.elftype	@"ET_EXEC"


//--------------------- .note.nv.tkinfo           --------------------------
	.section	.note.nv.tkinfo,"",@"SHT_NOTE"
	.sectionflags	@"SHF_NOTE_NV_TKINFO"
	.tkinfo
        /*0018*/ 	.word	0x00000002
        /*0030*/ 	.string	""
        /*0030*/ 	.string	"ptxas"
        /*0030*/ 	.string	"Cuda compilation tools, release 13.0, V13.0.88"
        /*0030*/ 	.string	"Build cuda_13.0.r13.0/compiler.36424714_0"
        /*0030*/ 	.string	"-arch sm_100 -m 64 "



//--------------------- .note.nv.cuinfo           --------------------------
	.section	.note.nv.cuinfo,"",@"SHT_NOTE"
	.sectionflags	@"SHF_NOTE_NV_CUINFO"
        /*0018*/ 	.short	0x0002
        /*001a*/ 	.short	0x0064
        /*001c*/ 	.short	0x0082
	.zero		2


//--------------------- .nv.info                  --------------------------
	.section	.nv.info,"",@"SHT_CUDA_INFO"
	.align	4


	//----- nvinfo : EIATTR_REGCOUNT
	.align		4
        /*0000*/ 	.byte	0x04, 0x2f
        /*0002*/ 	.short	(.L_1 - .L_0)
	.align		4
.L_0:
        /*0004*/ 	.word	index@(_Z11matricesMulPdS_S_)
        /*0008*/ 	.word	0x00000020


	//----- nvinfo : EIATTR_FRAME_SIZE
	.align		4
.L_1:
        /*000c*/ 	.byte	0x04, 0x11
        /*000e*/ 	.short	(.L_3 - .L_2)
	.align		4
.L_2:
        /*0010*/ 	.word	index@(_Z11matricesMulPdS_S_)
        /*0014*/ 	.word	0x00000000


	//----- nvinfo : EIATTR_MIN_STACK_SIZE
	.align		4
.L_3:
        /*0018*/ 	.byte	0x04, 0x12
        /*001a*/ 	.short	(.L_5 - .L_4)
	.align		4
.L_4:
        /*001c*/ 	.word	index@(_Z11matricesMulPdS_S_)
        /*0020*/ 	.word	0x00000000
.L_5:


//--------------------- .nv.compat                --------------------------
	.section	.nv.compat,"",@"SHT_CUDA_COMPAT_INFO"
	.align	4
        /*0000*/ 	.byte	0x02, 0x09, 0x00, 0x00, 0x02, 0x02, 0x01, 0x00, 0x02, 0x05, 0x05, 0x00, 0x03, 0x07, 0x01, 0x01
        /*0010*/ 	.byte	0x02, 0x03, 0x00, 0x00, 0x02, 0x06, 0x01, 0x00, 0x04, 0x0b, 0x08, 0x00, 0x01, 0x00, 0x00, 0x00
        /*0020*/ 	.byte	0x00, 0x00, 0x00, 0x00


//--------------------- .nv.info._Z11matricesMulPdS_S_ --------------------------
	.section	.nv.info._Z11matricesMulPdS_S_,"",@"SHT_CUDA_INFO"
	.sectionflags	@""
	.align	4


	//----- nvinfo : EIATTR_CUDA_API_VERSION
	.align		4
        /*0000*/ 	.byte	0x04, 0x37
        /*0002*/ 	.short	(.L_7 - .L_6)
.L_6:
        /*0004*/ 	.word	0x00000082


	//----- nvinfo : EIATTR_KPARAM_INFO
	.align		4
.L_7:
        /*0008*/ 	.byte	0x04, 0x17
        /*000a*/ 	.short	(.L_9 - .L_8)
.L_8:
        /*000c*/ 	.word	0x00000000
        /*0010*/ 	.short	0x0002
        /*0012*/ 	.short	0x0010
        /*0014*/ 	.byte	0x00, 0xf5, 0x21, 0x00


	//----- nvinfo : EIATTR_KPARAM_INFO
	.align		4
.L_9:
        /*0018*/ 	.byte	0x04, 0x17
        /*001a*/ 	.short	(.L_11 - .L_10)
.L_10:
        /*001c*/ 	.word	0x00000000
        /*0020*/ 	.short	0x0001
        /*0022*/ 	.short	0x0008
        /*0024*/ 	.byte	0x00, 0xf5, 0x21, 0x00


	//----- nvinfo : EIATTR_KPARAM_INFO
	.align		4
.L_11:
        /*0028*/ 	.byte	0x04, 0x17
        /*002a*/ 	.short	(.L_13 - .L_12)
.L_12:
        /*002c*/ 	.word	0x00000000
        /*0030*/ 	.short	0x0000
        /*0032*/ 	.short	0x0000
        /*0034*/ 	.byte	0x00, 0xf5, 0x21, 0x00


	//----- nvinfo : EIATTR_SPARSE_MMA_MASK
	.align		4
.L_13:
        /*0038*/ 	.byte	0x03, 0x50
        /*003a*/ 	.short	0x0000


	//----- nvinfo : EIATTR_MAXREG_COUNT
	.align		4
        /*003c*/ 	.byte	0x03, 0x1b
        /*003e*/ 	.short	0x00ff


	//----- nvinfo : EIATTR_MERCURY_ISA_VERSION
	.align		4
        /*0040*/ 	.byte	0x03, 0x5f
        /*0042*/ 	.short	0x0101


	//----- nvinfo : EIATTR_VRC_CTA_INIT_COUNT
	.align		4
        /*0044*/ 	.byte	0x02, 0x4a
	.zero		1
	.zero		1


	//----- nvinfo : EIATTR_EXIT_INSTR_OFFSETS
	.align		4
        /*0048*/ 	.byte	0x04, 0x1c
        /*004a*/ 	.short	(.L_15 - .L_14)


	//   ....[0]....
.L_14:
        /*004c*/ 	.word	0x000000b0


	//   ....[1]....
        /*0050*/ 	.word	0x00000a70


	//----- nvinfo : EIATTR_CBANK_PARAM_SIZE
	.align		4
.L_15:
        /*0054*/ 	.byte	0x03, 0x19
        /*0056*/ 	.short	0x0018


	//----- nvinfo : EIATTR_PARAM_CBANK
	.align		4
        /*0058*/ 	.byte	0x04, 0x0a
        /*005a*/ 	.short	(.L_17 - .L_16)
	.align		4
.L_16:
        /*005c*/ 	.word	index@(.nv.constant0._Z11matricesMulPdS_S_)
        /*0060*/ 	.short	0x0380
        /*0062*/ 	.short	0x0018


	//----- nvinfo : EIATTR_SW_WAR
	.align		4
.L_17:
        /*0064*/ 	.byte	0x04, 0x36
        /*0066*/ 	.short	(.L_19 - .L_18)
.L_18:
        /*0068*/ 	.word	0x00000008
.L_19:


//--------------------- .nv.callgraph             --------------------------
	.section	.nv.callgraph,"",@"SHT_CUDA_CALLGRAPH"
	.align	4
	.sectionentsize	8
	.align		4
        /*0000*/ 	.word	0x00000000
	.align		4
        /*0004*/ 	.word	0xffffffff
	.align		4
        /*0008*/ 	.word	0x00000000
	.align		4
        /*000c*/ 	.word	0xfffffffe
	.align		4
        /*0010*/ 	.word	0x00000000
	.align		4
        /*0014*/ 	.word	0xfffffffd
	.align		4
        /*0018*/ 	.word	0x00000000
	.align		4
        /*001c*/ 	.word	0xfffffffc


//--------------------- .text._Z11matricesMulPdS_S_ --------------------------
	.section	.text._Z11matricesMulPdS_S_,"ax",@progbits
	.align	128
        .global         _Z11matricesMulPdS_S_
        .type           _Z11matricesMulPdS_S_,@function
        .size           _Z11matricesMulPdS_S_,(.L_x_2 - _Z11matricesMulPdS_S_)
        .other          _Z11matricesMulPdS_S_,@"STO_CUDA_ENTRY STV_DEFAULT"
_Z11matricesMulPdS_S_:
.text._Z11matricesMulPdS_S_:
[----:B------:R-:W-:Y:S01]  /*0000*/  LDC R1, c[0x0][0x37c] ;  /* 0x0000df00ff017b82 */ /* 0x000fe20000000800 */
[----:B------:R-:W0:Y:S07]  /*0010*/  S2R R3, SR_TID.X ;  /* 0x0000000000037919 */ /* 0x000e2e0000002100 */
[----:B------:R-:W1:Y:S01]  /*0020*/  LDC R17, c[0x0][0x364] ;  /* 0x0000d900ff117b82 */ /* 0x000e620000000800 */
[----:B------:R-:W1:Y:S07]  /*0030*/  S2R R2, SR_TID.Y ;  /* 0x0000000000027919 */ /* 0x000e6e0000002200 */
[----:B------:R-:W0:Y:S08]  /*0040*/  S2UR UR5, SR_CTAID.X ;  /* 0x00000000000579c3 */ /* 0x000e300000002500 */
[----:B------:R-:W0:Y:S08]  /*0050*/  LDC R0, c[0x0][0x360] ;  /* 0x0000d800ff007b82 */ /* 0x000e300000000800 */
[----:B------:R-:W1:Y:S01]  /*0060*/  S2UR UR4, SR_CTAID.Y ;  /* 0x00000000000479c3 */ /* 0x000e620000002600 */
[----:B0-----:R-:W-:-:S05]  /*0070*/  IMAD R0, R0, UR5, R3 ;  /* 0x0000000500007c24 */ /* 0x001fca000f8e0203 */
[----:B------:R-:W-:Y:S01]  /*0080*/  ISETP.GT.AND P0, PT, R0, 0x3e7, PT ;  /* 0x000003e70000780c */ /* 0x000fe20003f04270 */
[----:B-1----:R-:W-:-:S05]  /*0090*/  IMAD R17, R17, UR4, R2 ;  /* 0x0000000411117c24 */ /* 0x002fca000f8e0202 */
[----:B------:R-:W-:-:S13]  /*00a0*/  ISETP.GT.U32.OR P0, PT, R17, 0x3e7, P0 ;  /* 0x000003e71100780c */ /* 0x000fda0000704470 */
[----:B------:R-:W-:Y:S05]  /*00b0*/  @P0 EXIT ;  /* 0x000000000000094d */ /* 0x000fea0003800000 */
[----:B------:R-:W0:Y:S01]  /*00c0*/  LDC.64 R2, c[0x0][0x380] ;  /* 0x0000e000ff027b82 */ /* 0x000e220000000a00 */
[----:B------:R-:W1:Y:S01]  /*00d0*/  LDCU.64 UR4, c[0x0][0x388] ;  /* 0x00007100ff0477ac */ /* 0x000e620008000a00 */
[----:B------:R-:W-:Y:S01]  /*00e0*/  IMAD R17, R17, 0x3e8, RZ ;  /* 0x000003e811117824 */ /* 0x000fe200078e02ff */
[----:B------:R-:W-:Y:S02]  /*00f0*/  MOV R19, R0 ;  /* 0x0000000000137202 */ /* 0x000fe40000000f00 */
[----:B------:R-:W-:Y:S01]  /*0100*/  CS2R R26, SRZ ;  /* 0x00000000001a7805 */ /* 0x000fe2000001ff00 */
[----:B------:R-:W2:Y:S01]  /*0110*/  LDCU.64 UR6, c[0x0][0x358] ;  /* 0x00006b00ff0677ac */ /* 0x000ea20008000a00 */
[----:B-1----:R-:W-:-:S04]  /*0120*/  UIADD3 UR4, UP0, UPT, UR4, 0x7d00, URZ ;  /* 0x00007d0004047890 */ /* 0x002fc8000ff1e0ff */
[----:B------:R-:W-:Y:S01]  /*0130*/  UIADD3.X UR5, UPT, UPT, URZ, UR5, URZ, UP0, !UPT ;  /* 0x00000005ff057290 */ /* 0x000fe200087fe4ff */
[----:B0-----:R-:W-:-:S03]  /*0140*/  IMAD.WIDE.U32 R2, R17, 0x8, R2 ;  /* 0x0000000811027825 */ /* 0x001fc600078e0002 */
[----:B------:R-:W-:Y:S01]  /*0150*/  IADD3 R8, P0, PT, R2, 0x20, RZ ;  /* 0x0000002002087810 */ /* 0x000fe20007f1e0ff */
[----:B------:R-:W-:Y:S01]  /*0160*/  IMAD.U32 R2, RZ, RZ, UR4 ;  /* 0x00000004ff027e24 */ /* 0x000fe2000f8e00ff */
[----:B------:R-:W-:Y:S02]  /*0170*/  UMOV UR4, URZ ;  /* 0x000000ff00047c82 */ /* 0x000fe40008000000 */
[----:B------:R-:W-:Y:S02]  /*0180*/  IADD3.X R9, PT, PT, RZ, R3, RZ, P0, !PT ;  /* 0x00000003ff097210 */ /* 0x000fe400007fe4ff */
[----:B--2---:R-:W-:-:S07]  /*0190*/  MOV R3, UR5 ;  /* 0x0000000500037c02 */ /* 0x004fce0008000f00 */
.L_x_0:
[----:B------:R-:W-:Y:S01]  /*01a0*/  IMAD.WIDE R28, R19, 0x8, R2 ;  /* 0x00000008131c7825 */ /* 0x000fe200078e0202 */
[----:B------:R-:W-:-:S03]  /*01b0*/  MOV R5, R9 ;  /* 0x0000000900057202 */ /* 0x000fc60000000f00 */
[----:B------:R-:W-:Y:S01]  /*01c0*/  IMAD.MOV.U32 R4, RZ, RZ, R8 ;  /* 0x000000ffff047224 */ /* 0x000fe200078e0008 */
[----:B------:R-:W2:Y:S04]  /*01d0*/  LDG.E.64 R20, desc[UR6][R28.64+-0x7d00] ;  /* 0xff8300061c147981 */ /* 0x000ea8000c1e1b00 */
[----:B------:R-:W2:Y:S04]  /*01e0*/  LDG.E.64 R6, desc[UR6][R4.64+-0x20] ;  /* 0xffffe00604067981 */ /* 0x000ea8000c1e1b00 */
[----:B------:R-:W3:Y:S04]  /*01f0*/  LDG.E.64 R12, desc[UR6][R4.64+-0x18] ;  /* 0xffffe806040c7981 */ /* 0x000ee8000c1e1b00 */
[----:B------:R-:W3:Y:S04]  /*0200*/  LDG.E.64 R14, desc[UR6][R28.64+-0x5dc0] ;  /* 0xffa240061c0e7981 */ /* 0x000ee8000c1e1b00 */
[----:B------:R-:W4:Y:S04]  /*0210*/  LDG.E.64 R8, desc[UR6][R4.64+-0x10] ;  /* 0xfffff00604087981 */ /* 0x000f28000c1e1b00 */
[----:B------:R-:W4:Y:S04]  /*0220*/  LDG.E.64 R10, desc[UR6][R28.64+-0x3e80] ;  /* 0xffc180061c0a7981 */ /* 0x000f28000c1e1b00 */
[----:B------:R-:W5:Y:S04]  /*0230*/  LDG.E.64 R22, desc[UR6][R4.64] ;  /* 0x0000000604167981 */ /* 0x000f68000c1e1b00 */
[----:B------:R-:W5:Y:S01]  /*0240*/  LDG.E.64 R24, desc[UR6][R28.64] ;  /* 0x000000061c187981 */ /* 0x000f62000c1e1b00 */
[----:B--2---:R-:W-:-:S03]  /*0250*/  DFMA R20, R6, R20, R26 ;  /* 0x000000140614722b */ /* 0x004fc6000000001a */
[----:B------:R-:W2:Y:S04]  /*0260*/  LDG.E.64 R26, desc[UR6][R4.64+-0x8] ;  /* 0xfffff806041a7981 */ /* 0x000ea8000c1e1b00 */
[----:B------:R-:W2:Y:S01]  /*0270*/  LDG.E.64 R6, desc[UR6][R28.64+-0x1f40] ;  /* 0xffe0c0061c067981 */ /* 0x000ea2000c1e1b00 */
[----:B---3--:R-:W-:-:S03]  /*0280*/  DFMA R12, R12, R14, R20 ;  /* 0x0000000e0c0c722b */ /* 0x008fc60000000014 */
[----:B------:R-:W3:Y:S04]  /*0290*/  LDG.E.64 R14, desc[UR6][R28.64+0x5dc0] ;  /* 0x005dc0061c0e7981 */ /* 0x000ee8000c1e1b00 */
[----:B------:R-:W3:Y:S01]  /*02a0*/  LDG.E.64 R20, desc[UR6][R4.64+0x18] ;  /* 0x0000180604147981 */ /* 0x000ee2000c1e1b00 */
[----:B----4-:R-:W-:-:S03]  /*02b0*/  DFMA R12, R8, R10, R12 ;  /* 0x0000000a080c722b */ /* 0x010fc6000000000c */
[----:B------:R-:W4:Y:S04]  /*02c0*/  LDG.E.64 R10, desc[UR6][R4.64+0x8] ;  /* 0x00000806040a7981 */ /* 0x000f28000c1e1b00 */
[----:B------:R-:W4:Y:S01]  /*02d0*/  LDG.E.64 R8, desc[UR6][R28.64+0x1f40] ;  /* 0x001f40061c087981 */ /* 0x000f22000c1e1b00 */
[----:B--2---:R-:W-:-:S03]  /*02e0*/  DFMA R26, R26, R6, R12 ;  /* 0x000000061a1a722b */ /* 0x004fc6000000000c */
[----:B------:R-:W2:Y:S04]  /*02f0*/  LDG.E.64 R6, desc[UR6][R4.64+0x10] ;  /* 0x0000100604067981 */ /* 0x000ea8000c1e1b00 */
[----:B------:R-:W2:Y:S01]  /*0300*/  LDG.E.64 R12, desc[UR6][R28.64+0x3e80] ;  /* 0x003e80061c0c7981 */ /* 0x000ea2000c1e1b00 */
[----:B-----5:R-:W-:Y:S01]  /*0310*/  DFMA R22, R22, R24, R26 ;  /* 0x000000181616722b */ /* 0x020fe2000000001a */
[----:B------:R-:W-:-:S05]  /*0320*/  IADD3 R25, PT, PT, R19, 0x1f40, RZ ;  /* 0x00001f4013197810 */ /* 0x000fca0007ffe0ff */
[----:B------:R-:W-:Y:S02]  /*0330*/  IMAD.WIDE R24, R25, 0x8, R2 ;  /* 0x0000000819187825 */ /* 0x000fe400078e0202 */
[----:B----4-:R-:W-:Y:S01]  /*0340*/  DFMA R22, R10, R8, R22 ;  /* 0x000000080a16722b */ /* 0x010fe20000000016 */
        /* <DEDUP_REMOVED lines=9> */
[----:B-----5:R-:W-:-:S03]  /*03e0*/  DFMA R22, R8, R10, R22 ;  /* 0x0000000a0816722b */ /* 0x020fc60000000016 */
        /* <DEDUP_REMOVED lines=11> */
[----:B--2---:R-:W-:Y:S01]  /*04a0*/  DFMA R26, R6, R12, R14 ;  /* 0x0000000c061a722b */ /* 0x004fe2000000000e */
[----:B------:R-:W-:Y:S02]  /*04b0*/  VIADD R7, R19, 0x3e80 ;  /* 0x00003e8013077836 */ /* 0x000fe40000000000 */
[----:B------:R-:W2:Y:S04]  /*04c0*/  LDG.E.64 R12, desc[UR6][R4.64+0x58] ;  /* 0x00005806040c7981 */ /* 0x000ea8000c1e1b00 */
[----:B------:R-:W2:Y:S01]  /*04d0*/  LDG.E.64 R14, desc[UR6][R24.64+0x5dc0] ;  /* 0x005dc006180e7981 */ /* 0x000ea2000c1e1b00 */
[----:B------:R-:W-:Y:S01]  /*04e0*/  IMAD.WIDE R6, R7, 0x8, R2 ;  /* 0x0000000807067825 */ /* 0x000fe200078e0202 */
[----:B---3--:R-:W-:-:S02]  /*04f0*/  DFMA R26, R20, R22, R26 ;  /* 0x00000016141a722b */ /* 0x008fc4000000001a */
[----:B------:R-:W3:Y:S04]  /*0500*/  LDG.E.64 R20, desc[UR6][R4.64+0x60] ;  /* 0x0000600604147981 */ /* 0x000ee8000c1e1b00 */
[----:B------:R-:W3:Y:S02]  /*0510*/  LDG.E.64 R22, desc[UR6][R6.64+-0x7d00] ;  /* 0xff83000606167981 */ /* 0x000ee4000c1e1b00 */
[----:B-----5:R-:W-:Y:S02]  /*0520*/  DFMA R26, R8, R10, R26 ;  /* 0x0000000a081a722b */ /* 0x020fe4000000001a */
[----:B------:R-:W5:Y:S04]  /*0530*/  LDG.E.64 R24, desc[UR6][R4.64+0x78] ;  /* 0x0000780604187981 */ /* 0x000f68000c1e1b00 */
[----:B------:R-:W4:Y:S04]  /*0540*/  LDG.E.64 R8, desc[UR6][R4.64+0x68] ;  /* 0x0000680604087981 */ /* 0x000f28000c1e1b00 */
[----:B------:R-:W4:Y:S01]  /*0550*/  LDG.E.64 R10, desc[UR6][R6.64+-0x5dc0] ;  /* 0xffa24006060a7981 */ /* 0x000f22000c1e1b00 */
[----:B--2---:R-:W-:-:S03]  /*0560*/  DFMA R26, R12, R14, R26 ;  /* 0x0000000e0c1a722b */ /* 0x004fc6000000001a */
[----:B------:R-:W2:Y:S04]  /*0570*/  LDG.E.64 R12, desc[UR6][R4.64+0x70] ;  /* 0x00007006040c7981 */ /* 0x000ea8000c1e1b00 */
[----:B------:R-:W2:Y:S01]  /*0580*/  LDG.E.64 R14, desc[UR6][R6.64+-0x3e80] ;  /* 0xffc18006060e7981 */ /* 0x000ea2000c1e1b00 */
[----:B---3--:R-:W-:-:S03]  /*0590*/  DFMA R22, R20, R22, R26 ;  /* 0x000000161416722b */ /* 0x008fc6000000001a */
[----:B------:R-:W5:Y:S04]  /*05a0*/  LDG.E.64 R20, desc[UR6][R6.64+-0x1f40] ;  /* 0xffe0c00606147981 */ /* 0x000f68000c1e1b00 */
[----:B------:R-:W3:Y:S01]  /*05b0*/  LDG.E.64 R26, desc[UR6][R6.64+0x5dc0] ;  /* 0x005dc006061a7981 */ /* 0x000ee2000c1e1b00 */
[----:B----4-:R-:W-:-:S03]  /*05c0*/  DFMA R22, R8, R10, R22 ;  /* 0x0000000a0816722b */ /* 0x010fc60000000016 */
[----:B------:R-:W4:Y:S04]  /*05d0*/  LDG.E.64 R8, desc[UR6][R4.64+0x80] ;  /* 0x0000800604087981 */ /* 0x000f28000c1e1b00 */
[----:B------:R-:W4:Y:S01]  /*05e0*/  LDG.E.64 R10, desc[UR6][R6.64] ;  /* 0x00000006060a7981 */ /* 0x000f22000c1e1b00 */
[----:B--2---:R-:W-:-:S03]  /*05f0*/  DFMA R22, R12, R14, R22 ;  /* 0x0000000e0c16722b */ /* 0x004fc60000000016 */
[----:B------:R-:W2:Y:S04]  /*0600*/  LDG.E.64 R12, desc[UR6][R4.64+0x88] ;  /* 0x00008806040c7981 */ /* 0x000ea8000c1e1b00 */
[----:B------:R-:W2:Y:S01]  /*0610*/  LDG.E.64 R14, desc[UR6][R6.64+0x1f40] ;  /* 0x001f4006060e7981 */ /* 0x000ea2000c1e1b00 */
[----:B-----5:R-:W-:-:S03]  /*0620*/  DFMA R24, R24, R20, R22 ;  /* 0x000000141818722b */ /* 0x020fc60000000016 */
[----:B------:R-:W5:Y:S04]  /*0630*/  LDG.E.64 R20, desc[UR6][R4.64+0x90] ;  /* 0x0000900604147981 */ /* 0x000f68000c1e1b00 */
[----:B------:R-:W5:Y:S01]  /*0640*/  LDG.E.64 R22, desc[UR6][R6.64+0x3e80] ;  /* 0x003e800606167981 */ /* 0x000f62000c1e1b00 */
[----:B----4-:R-:W-:Y:S01]  /*0650*/  DFMA R10, R8, R10, R24 ;  /* 0x0000000a080a722b */ /* 0x010fe20000000018 */
[----:B------:R-:W-:Y:S02]  /*0660*/  IADD3 R9, PT, PT, R19, 0x5dc0, RZ ;  /* 0x00005dc013097810 */ /* 0x000fe40007ffe0ff */
[----:B------:R-:W4:Y:S03]  /*0670*/  LDG.E.64 R6, desc[UR6][R4.64+0xb0] ;  /* 0x0000b00604067981 */ /* 0x000f26000c1e1b00 */
[----:B------:R-:W-:-:S05]  /*0680*/  IMAD.WIDE R8, R9, 0x8, R2 ;  /* 0x0000000809087825 */ /* 0x000fca00078e0202 */
[----:B------:R-:W4:Y:S01]  /*0690*/  LDG.E.64 R24, desc[UR6][R8.64+0x5dc0] ;  /* 0x005dc00608187981 */ /* 0x000f22000c1e1b00 */
[----:B--2---:R-:W-:-:S03]  /*06a0*/  DFMA R14, R12, R14, R10 ;  /* 0x0000000e0c0e722b */ /* 0x004fc6000000000a */
[----:B------:R-:W2:Y:S04]  /*06b0*/  LDG.E.64 R10, desc[UR6][R4.64+0xa0] ;  /* 0x0000a006040a7981 */ /* 0x000ea8000c1e1b00 */
[----:B------:R-:W2:Y:S01]  /*06c0*/  LDG.E.64 R12, desc[UR6][R8.64+-0x7d00] ;  /* 0xff830006080c7981 */ /* 0x000ea2000c1e1b00 */
[----:B-----5:R-:W-:-:S03]  /*06d0*/  DFMA R22, R20, R22, R14 ;  /* 0x000000161416722b */ /* 0x020fc6000000000e */
[----:B------:R-:W5:Y:S04]  /*06e0*/  LDG.E.64 R14, desc[UR6][R4.64+0xa8] ;  /* 0x0000a806040e7981 */ /* 0x000f68000c1e1b00 */
[----:B------:R-:W5:Y:S01]  /*06f0*/  LDG.E.64 R20, desc[UR6][R8.64+-0x5dc0] ;  /* 0xffa2400608147981 */ /* 0x000f62000c1e1b00 */
[----:B---3--:R-:W-:-:S03]  /*0700*/  DFMA R26, R28, R26, R22 ;  /* 0x0000001a1c1a722b */ /* 0x008fc60000000016 */
[----:B------:R-:W4:Y:S04]  /*0710*/  LDG.E.64 R22, desc[UR6][R8.64+-0x3e80] ;  /* 0xffc1800608167981 */ /* 0x000f28000c1e1b00 */
[----:B------:R-:W3:Y:S01]  /*0720*/  LDG.E.64 R28, desc[UR6][R4.64+0x118] ;  /* 0x00011806041c7981 */ /* 0x000ee2000c1e1b00 */
[----:B--2---:R-:W-:-:S03]  /*0730*/  DFMA R26, R10, R12, R26 ;  /* 0x0000000c0a1a722b */ /* 0x004fc6000000001a */
[----:B------:R-:W2:Y:S04]  /*0740*/  LDG.E.64 R10, desc[UR6][R4.64+0xb8] ;  /* 0x0000b806040a7981 */ /* 0x000ea8000c1e1b00 */
[----:B------:R-:W2:Y:S01]  /*0750*/  LDG.E.64 R12, desc[UR6][R8.64+-0x1f40] ;  /* 0xffe0c006080c7981 */ /* 0x000ea2000c1e1b00 */
[----:B-----5:R-:W-:-:S03]  /*0760*/  DFMA R26, R14, R20, R26 ;  /* 0x000000140e1a722b */ /* 0x020fc6000000001a */
[----:B------:R-:W5:Y:S04]  /*0770*/  LDG.E.64 R14, desc[UR6][R4.64+0xc0] ;  /* 0x0000c006040e7981 */ /* 0x000f68000c1e1b00 */
[----:B------:R-:W5:Y:S01]  /*0780*/  LDG.E.64 R20, desc[UR6][R8.64] ;  /* 0x0000000608147981 */ /* 0x000f62000c1e1b00 */
[----:B----4-:R-:W-:-:S03]  /*0790*/  DFMA R26, R6, R22, R26 ;  /* 0x00000016061a722b */ /* 0x010fc6000000001a */
[----:B------:R-:W4:Y:S04]  /*07a0*/  LDG.E.64 R6, desc[UR6][R4.64+0xc8] ;  /* 0x0000c80604067981 */ /* 0x000f28000c1e1b00 */
[----:B------:R-:W4:Y:S01]  /*07b0*/  LDG.E.64 R22, desc[UR6][R8.64+0x1f40] ;  /* 0x001f400608167981 */ /* 0x000f22000c1e1b00 */
[----:B--2---:R-:W-:-:S03]  /*07c0*/  DFMA R26, R10, R12, R26 ;  /* 0x0000000c0a1a722b */ /* 0x004fc6000000001a */
[----:B------:R-:W2:Y:S04]  /*07d0*/  LDG.E.64 R10, desc[UR6][R4.64+0xd0] ;  /* 0x0000d006040a7981 */ /* 0x000ea8000c1e1b00 */
[----:B------:R-:W2:Y:S01]  /*07e0*/  LDG.E.64 R12, desc[UR6][R8.64+0x3e80] ;  /* 0x003e8006080c7981 */ /* 0x000ea2000c1e1b00 */
[----:B-----5:R-:W-:Y:S01]  /*07f0*/  DFMA R26, R14, R20, R26 ;  /* 0x000000140e1a722b */ /* 0x020fe2000000001a */
[----:B------:R-:W-:Y:S02]  /*0800*/  IADD3 R21, PT, PT, R19, 0x7d00, RZ ;  /* 0x00007d0013157810 */ /* 0x000fe40007ffe0ff */
[----:B------:R-:W5:Y:S03]  /*0810*/  LDG.E.64 R14, desc[UR6][R4.64+0xd8] ;  /* 0x0000d806040e7981 */ /* 0x000f66000c1e1b00 */
[----:B------:R-:W-:-:S02]  /*0820*/  IMAD.WIDE R20, R21, 0x8, R2 ;  /* 0x0000000815147825 */ /* 0x000fc400078e0202 */
[----:B----4-:R-:W-:Y:S01]  /*0830*/  DFMA R26, R6, R22, R26 ;  /* 0x00000016061a722b */ /* 0x010fe2000000001a */
[----:B------:R-:W4:Y:S04]  /*0840*/  LDG.E.64 R6, desc[UR6][R4.64+0xe0] ;  /* 0x0000e00604067981 */ /* 0x000f28000c1e1b00 */
        /* <DEDUP_REMOVED lines=9> */
[----:B------:R-:W3:Y:S04]  /*08e0*/  LDG.E.64 R6, desc[UR6][R4.64+0xf8] ;  /* 0x0000f80604067981 */ /* 0x000ee8000c1e1b00 */
        /* <DEDUP_REMOVED lines=8> */
[----:B------:R-:W3:Y:S04]  /*0970*/  LDG.E.64 R6, desc[UR6][R4.64+0x110] ;  /* 0x0001100604067981 */ /* 0x000ee8000c1e1b00 */
[----:B------:R-:W3:Y:S01]  /*0980*/  LDG.E.64 R8, desc[UR6][R20.64+0x3e80] ;  /* 0x003e800614087981 */ /* 0x000ee2000c1e1b00 */
[----:B------:R-:W-:-:S04]  /*0990*/  UIADD3 UR4, UPT, UPT, UR4, 0x28, URZ ;  /* 0x0000002804047890 */ /* 0x000fc8000fffe0ff */
[----:B------:R-:W-:Y:S01]  /*09a0*/  UISETP.NE.AND UP0, UPT, UR4, 0x3e8, UPT ;  /* 0x000003e80400788c */ /* 0x000fe2000bf05270 */
[----:B------:R-:W-:Y:S01]  /*09b0*/  IADD3 R19, PT, PT, R19, 0x9c40, RZ ;  /* 0x00009c4013137810 */ /* 0x000fe20007ffe0ff */
[----:B--2---:R-:W-:-:S08]  /*09c0*/  DFMA R10, R12, R10, R24 ;  /* 0x0000000a0c0a722b */ /* 0x004fd00000000018 */
[----:B-----5:R-:W-:-:S08]  /*09d0*/  DFMA R10, R14, R22, R10 ;  /* 0x000000160e0a722b */ /* 0x020fd0000000000a */
[----:B---3--:R-:W-:Y:S01]  /*09e0*/  DFMA R6, R6, R8, R10 ;  /* 0x000000080606722b */ /* 0x008fe2000000000a */
[----:B------:R-:W-:-:S07]  /*09f0*/  IADD3 R8, P0, PT, R4, 0x140, RZ ;  /* 0x0000014004087810 */ /* 0x000fce0007f1e0ff */
[----:B----4-:R-:W-:Y:S01]  /*0a00*/  DFMA R26, R28, R26, R6 ;  /* 0x0000001a1c1a722b */ /* 0x010fe20000000006 */
[----:B------:R-:W-:Y:S01]  /*0a10*/  IMAD.X R9, RZ, RZ, R5, P0 ;  /* 0x000000ffff097224 */ /* 0x000fe200000e0605 */
[----:B------:R-:W-:Y:S09]  /*0a20*/  BRA.U UP0, `(.L_x_0) ;  /* 0xfffffff500dc7547 */ /* 0x000ff2000b83ffff */
[----:B------:R-:W0:Y:S01]  /*0a30*/  LDC.64 R2, c[0x0][0x390] ;  /* 0x0000e400ff027b82 */ /* 0x000e220000000a00 */
[----:B------:R-:W-:-:S05]  /*0a40*/  IADD3 R17, PT, PT, R0, R17, RZ ;  /* 0x0000001100117210 */ /* 0x000fca0007ffe0ff */
[----:B0-----:R-:W-:-:S05]  /*0a50*/  IMAD.WIDE R2, R17, 0x8, R2 ;  /* 0x0000000811027825 */ /* 0x001fca00078e0202 */
[----:B------:R-:W-:Y:S01]  /*0a60*/  STG.E.64 desc[UR6][R2.64], R26 ;  /* 0x0000001a02007986 */ /* 0x000fe2000c101b06 */
[----:B------:R-:W-:Y:S05]  /*0a70*/  EXIT ;  /* 0x000000000000794d */ /* 0x000fea0003800000 */
.L_x_1:
[----:B------:R-:W-:-:S00]  /*0a80*/  BRA `(.L_x_1) ;  /* 0xfffffffc00fc7947 */ /* 0x000fc0000383ffff */
[----:B------:R-:W-:-:S00]  /*0a90*/  NOP ;  /* 0x0000000000007918 */ /* 0x000fc00000000000 */
        /* <DEDUP_REMOVED lines=14> */
.L_x_2:


//--------------------- .nv.shared.reserved.0     --------------------------
	.section	.nv.shared.reserved.0,"aw",@nobits
	.weak		__nv_reservedSMEM_offset_0_alias
	.size		__nv_reservedSMEM_offset_0_alias, 0, 64
	.other		__nv_reservedSMEM_offset_0_alias,@"STO_CUDA_RESERVED_SHARED STV_DEFAULT"
__nv_reservedSMEM_offset_0_alias:
	.zero		0
	.zero		64


//--------------------- .nv.constant0._Z11matricesMulPdS_S_ --------------------------
	.section	.nv.constant0._Z11matricesMulPdS_S_,"a",@progbits
	.sectionflags	@""
	.align	4
.nv.constant0._Z11matricesMulPdS_S_:
	.zero		920


//--------------------- SYMBOLS --------------------------

	.type		.nv.reservedSmem.offset0,@object
	.size		.nv.reservedSmem.offset0,0x4
